//
// Generated by NVIDIA NVVM Compiler
//
// Compiler Build ID: CL-36424714
// Cuda compilation tools, release 13.0, V13.0.88
// Based on NVVM 20.0.0
//

.version 9.0
.target sm_100
.address_size 64

	// .globl	_Z11Hello_Worldv
.extern .func  (.param .b32 func_retval0) vprintf
(
	.param .b64 vprintf_param_0,
	.param .b64 vprintf_param_1
)
;
.global .align 1 .b8 $str[17] = {72, 101, 108, 108, 111, 32, 87, 111, 114, 108, 100, 33, 32, 37, 100, 10};

.visible .entry _Z11Hello_Worldv()
{
	.local .align 8 .b8 	__local_depot0[8];
	.reg .b64 	%SP;
	.reg .b64 	%SPL;
	.reg .b32 	%r<4>;
	.reg .b64 	%rd<5>;

	mov.u64 	%SPL, __local_depot0;
	cvta.local.u64 	%SP, %SPL;
	add.u64 	%rd1, %SP, 0;
	add.u64 	%rd2, %SPL, 0;
	mov.u32 	%r1, %tid.x;
	st.local.u32 	[%rd2], %r1;
	mov.u64 	%rd3, $str;
	cvta.global.u64 	%rd4, %rd3;
	{ // callseq 0, 0
	.param .b64 param0;
	st.param.b64 	[param0], %rd4;
	.param .b64 param1;
	st.param.b64 	[param1], %rd1;
	.param .b32 retval0;
	call.uni (retval0), 
	vprintf, 
	(
	param0, 
	param1
	);
	ld.param.b32 	%r2, [retval0];
	} // callseq 0
	ret;

}


// ===== COMPILED SASS (sm_100) =====

	.target	sm_100

	.elftype	@"ET_EXEC"


//--------------------- .note.nv.tkinfo           --------------------------
	.section	.note.nv.tkinfo,"",@"SHT_NOTE"
	.sectionflags	@"SHF_NOTE_NV_TKINFO"
	.tkinfo
        /*0018*/ 	.word	0x00000002
        /*0030*/ 	.string	""
        /*0030*/ 	.string	"ptxas"
        /*0030*/ 	.string	"Cuda compilation tools, release 13.0, V13.0.88"
        /*0030*/ 	.string	"Build cuda_13.0.r13.0/compiler.36424714_0"
        /*0030*/ 	.string	"-arch sm_100 -m 64 "



//--------------------- .note.nv.cuinfo           --------------------------
	.section	.note.nv.cuinfo,"",@"SHT_NOTE"
	.sectionflags	@"SHF_NOTE_NV_CUINFO"
        /*0018*/ 	.short	0x0002
        /*001a*/ 	.short	0x0064
        /*001c*/ 	.short	0x0082
	.zero		2


//--------------------- .nv.info                  --------------------------
	.section	.nv.info,"",@"SHT_CUDA_INFO"
	.align	4


	//----- nvinfo : EIATTR_REGCOUNT
	.align		4
        /*0000*/ 	.byte	0x04, 0x2f
        /*0002*/ 	.short	(.L_2 - .L_1)
	.align		4
.L_1:
        /*0004*/ 	.word	index@(_Z11Hello_Worldv)
        /*0008*/ 	.word	0x00000018


	//----- nvinfo : EIATTR_FRAME_SIZE
	.align		4
.L_2:
        /*000c*/ 	.byte	0x04, 0x11
        /*000e*/ 	.short	(.L_4 - .L_3)
	.align		4
.L_3:
        /*0010*/ 	.word	index@(_Z11Hello_Worldv)
        /*0014*/ 	.word	0x00000008


	//----- nvinfo : EIATTR_MIN_STACK_SIZE
	.align		4
.L_4:
        /*0018*/ 	.byte	0x04, 0x12
        /*001a*/ 	.short	(.L_6 - .L_5)
	.align		4
.L_5:
        /*001c*/ 	.word	index@(_Z11Hello_Worldv)
        /*0020*/ 	.word	0x00000008
.L_6:


//--------------------- .nv.compat                --------------------------
	.section	.nv.compat,"",@"SHT_CUDA_COMPAT_INFO"
	.align	4
        /*0000*/ 	.byte	0x02, 0x09, 0x00, 0x00, 0x02, 0x02, 0x01, 0x00, 0x02, 0x05, 0x05, 0x00, 0x03, 0x07, 0x01, 0x01
        /*0010*/ 	.byte	0x02, 0x03, 0x00, 0x00, 0x02, 0x06, 0x01, 0x00, 0x04, 0x0b, 0x08, 0x00, 0x09, 0x00, 0x00, 0x00
        /*0020*/ 	.byte	0x00, 0x00, 0x00, 0x00


//--------------------- .nv.info._Z11Hello_Worldv --------------------------
	.section	.nv.info._Z11Hello_Worldv,"",@"SHT_CUDA_INFO"
	.sectionflags	@""
	.align	4


	//----- nvinfo : EIATTR_CUDA_API_VERSION
	.align		4
        /*0000*/ 	.byte	0x04, 0x37
        /*0002*/ 	.short	(.L_8 - .L_7)
.L_7:
        /*0004*/ 	.word	0x00000082


	//----- nvinfo : EIATTR_SPARSE_MMA_MASK
	.align		4
.L_8:
        /*0008*/ 	.byte	0x03, 0x50
        /*000a*/ 	.short	0x0000


	//----- nvinfo : EIATTR_MAXREG_COUNT
	.align		4
        /*000c*/ 	.byte	0x03, 0x1b
        /*000e*/ 	.short	0x00ff


	//----- nvinfo : EIATTR_EXTERNS
	.align		4
        /*0010*/ 	.byte	0x04, 0x0f
        /*0012*/ 	.short	(.L_10 - .L_9)


	//   ....[0]....
	.align		4
.L_9:
        /*0014*/ 	.word	index@(vprintf)


	//----- nvinfo : EIATTR_MERCURY_ISA_VERSION
	.align		4
.L_10:
        /*0018*/ 	.byte	0x03, 0x5f
        /*001a*/ 	.short	0x0101


	//----- nvinfo : EIATTR_VRC_CTA_INIT_COUNT
	.align		4
        /*001c*/ 	.byte	0x02, 0x4a
	.zero		1
	.zero		1


	//----- nvinfo : EIATTR_SYSCALL_OFFSETS
	.align		4
        /*0020*/ 	.byte	0x04, 0x46
        /*0022*/ 	.short	(.L_12 - .L_11)


	//   ....[0]....
.L_11:
        /*0024*/ 	.word	0x000000e0


	//----- nvinfo : EIATTR_EXIT_INSTR_OFFSETS
	.align		4
.L_12:
        /*0028*/ 	.byte	0x04, 0x1c
        /*002a*/ 	.short	(.L_14 - .L_13)


	//   ....[0]....
.L_13:
        /*002c*/ 	.word	0x000000f0


	//----- nvinfo : EIATTR_SW_WAR
	.align		4
.L_14:
        /*0030*/ 	.byte	0x04, 0x36
        /*0032*/ 	.short	(.L_16 - .L_15)
.L_15:
        /*0034*/ 	.word	0x00000008
.L_16:


//--------------------- .nv.callgraph             --------------------------
	.section	.nv.callgraph,"",@"SHT_CUDA_CALLGRAPH"
	.align	4
	.sectionentsize	8
	.align		4
        /*0000*/ 	.word	0x00000000
	.align		4
        /*0004*/ 	.word	0xffffffff
	.align		4
        /*0008*/ 	.word	index@(_Z11Hello_Worldv)
	.align		4
        /*000c*/ 	.word	index@(vprintf)
	.align		4
        /*0010*/ 	.word	0x00000000
	.align		4
        /*0014*/ 	.word	0xfffffffe
	.align		4
        /*0018*/ 	.word	0x00000000
	.align		4
        /*001c*/ 	.word	0xfffffffd
	.align		4
        /*0020*/ 	.word	0x00000000
	.align		4
        /*0024*/ 	.word	0xfffffffc


//--------------------- .nv.constant4             --------------------------
	.section	.nv.constant4,"a",@progbits
	.align	8
	.align		8
.nv.constant4:
        /*0000*/ 	.dword	vprintf
	.align		8
        /*0008*/ 	.dword	$str


//--------------------- .text._Z11Hello_Worldv    --------------------------
	.section	.text._Z11Hello_Worldv,"ax",@progbits
	.align	128
        .global         _Z11Hello_Worldv
        .type           _Z11Hello_Worldv,@function
        .size           _Z11Hello_Worldv,(.L_x_2 - _Z11Hello_Worldv)
        .other          _Z11Hello_Worldv,@"STO_CUDA_ENTRY STV_DEFAULT"
_Z11Hello_Worldv:
.text._Z11Hello_Worldv:
[----:B------:R-:W0:Y:S01]  /*0000*/  LDC R1, c[0x0][0x37c] ;  /* 0x0000df00ff017b82 */ /* 0x000e220000000800 */
[----:B------:R-:W1:Y:S01]  /*0010*/  S2R R8, SR_TID.X ;  /* 0x0000000000087919 */ /* 0x000e620000002100 */
[----:B0-----:R-:W-:Y:S01]  /*0020*/  VIADD R1, R1, 0xfffffff8 ;  /* 0xfffffff801017836 */ /* 0x001fe20000000000 */
[----:B------:R-:W-:Y:S01]  /*0030*/  MOV R0, 0x0 ;  /* 0x0000000000007802 */ /* 0x000fe20000000f00 */
[----:B------:R-:W0:Y:S04]  /*0040*/  LDCU UR4, c[0x0][0x2f8] ;  /* 0x00005f00ff0477ac */ /* 0x000e280008000800 */
[----:B------:R2:W3:Y:S01]  /*0050*/  LDC.64 R2, c[0x4][R0] ;  /* 0x0100000000027b82 */ /* 0x0004e20000000a00 */
[----:B------:R-:W4:Y:S01]  /*0060*/  LDCU.64 UR6, c[0x4][0x8] ;  /* 0x01000100ff0677ac */ /* 0x000f220008000a00 */
[----:B------:R-:W5:Y:S01]  /*0070*/  LDCU UR5, c[0x0][0x2fc] ;  /* 0x00005f80ff0577ac */ /* 0x000f620008000800 */
[----:B0-----:R-:W-:Y:S01]  /*0080*/  IADD3 R6, P0, PT, R1, UR4, RZ ;  /* 0x0000000401067c10 */ /* 0x001fe2000ff1e0ff */
[----:B----4-:R-:W-:Y:S01]  /*0090*/  IMAD.U32 R4, RZ, RZ, UR6 ;  /* 0x00000006ff047e24 */ /* 0x010fe2000f8e00ff */
[----:B------:R-:W-:-:S03]  /*00a0*/  MOV R5, UR7 ;  /* 0x0000000700057c02 */ /* 0x000fc60008000f00 */
[----:B-----5:R-:W-:Y:S01]  /*00b0*/  IMAD.X R7, RZ, RZ, UR5, P0 ;  /* 0x00000005ff077e24 */ /* 0x020fe200080e06ff */
[----:B-1----:R2:W-:Y:S07]  /*00c0*/  STL [R1], R8 ;  /* 0x0000000801007387 */ /* 0x0025ee0000100800 */
[----:B------:R-:W-:-:S07]  /*00d0*/  LEPC R20, `(.L_x_0) ;  /* 0x000000001014794e */ /* 0x000fce0000000000 */
[----:B--23--:R-:W-:Y:S05]  /*00e0*/  CALL.ABS.NOINC R2 ;  /* 0x0000000002007343 */ /* 0x00cfea0003c00000 */
.L_x_0:
[----:B------:R-:W-:Y:S05]  /*00f0*/  EXIT ;  /* 0x000000000000794d */ /* 0x000fea0003800000 */
.L_x_1:
[----:B------:R-:W-:-:S00]  /*0100*/  BRA `(.L_x_1) ;  /* 0xfffffffc00fc7947 */ /* 0x000fc0000383ffff */
[----:B------:R-:W-:-:S00]  /*0110*/  NOP ;  /* 0x0000000000007918 */ /* 0x000fc00000000000 */
        /* <DEDUP_REMOVED lines=14> */
.L_x_2:


//--------------------- .nv.global.init           --------------------------
	.section	.nv.global.init,"aw",@progbits
.nv.global.init:
	.type		$str,@object
	.size		$str,(.L_0 - $str)
$str:
        /*0000*/ 	.byte	0x48, 0x65, 0x6c, 0x6c, 0x6f, 0x20, 0x57, 0x6f, 0x72, 0x6c, 0x64, 0x21, 0x20, 0x25, 0x64, 0x0a
        /*0010*/ 	.byte	0x00
.L_0:


//--------------------- .nv.shared.reserved.0     --------------------------
	.section	.nv.shared.reserved.0,"aw",@nobits
	.weak		__nv_reservedSMEM_offset_0_alias
	.size		__nv_reservedSMEM_offset_0_alias, 0, 64
	.other		__nv_reservedSMEM_offset_0_alias,@"STO_CUDA_RESERVED_SHARED STV_DEFAULT"
__nv_reservedSMEM_offset_0_alias:
	.zero		0
	.zero		64


//--------------------- .nv.constant0._Z11Hello_Worldv --------------------------
	.section	.nv.constant0._Z11Hello_Worldv,"a",@progbits
	.sectionflags	@""
	.align	4
.nv.constant0._Z11Hello_Worldv:
	.zero		896


//--------------------- SYMBOLS --------------------------

	.type		.nv.reservedSmem.offset0,@object
	.size		.nv.reservedSmem.offset0,0x4
	.type		vprintf,@function
